//
// Generated by NVIDIA NVVM Compiler
//
// Compiler Build ID: CL-36424714
// Cuda compilation tools, release 13.0, V13.0.88
// Based on NVVM 20.0.0
//

.version 9.0
.target sm_100
.address_size 64

	// .globl	_Z11conv1dTiledPiS_ii
.const .align 4 .b8 conv1d_tiled_kernel[16];
.extern .shared .align 16 .b8 shmem[];

.visible .entry _Z11conv1dTiledPiS_ii(
	.param .u64 .ptr .align 1 _Z11conv1dTiledPiS_ii_param_0,
	.param .u64 .ptr .align 1 _Z11conv1dTiledPiS_ii_param_1,
	.param .u32 _Z11conv1dTiledPiS_ii_param_2,
	.param .u32 _Z11conv1dTiledPiS_ii_param_3
)
{
	.reg .pred 	%p<15>;
	.reg .b32 	%r<121>;
	.reg .b64 	%rd<25>;

	ld.param.u64 	%rd5, [_Z11conv1dTiledPiS_ii_param_0];
	ld.param.u64 	%rd4, [_Z11conv1dTiledPiS_ii_param_1];
	ld.param.u32 	%r31, [_Z11conv1dTiledPiS_ii_param_2];
	ld.param.u32 	%r32, [_Z11conv1dTiledPiS_ii_param_3];
	cvta.to.global.u64 	%rd1, %rd5;
	mov.u32 	%r33, %ctaid.x;
	mov.u32 	%r1, %ntid.x;
	mov.u32 	%r2, %tid.x;
	mad.lo.s32 	%r3, %r33, %r1, %r2;
	setp.ge.s32 	%p1, %r3, %r31;
	@%p1 bra 	$L__BB0_2;
	mul.wide.s32 	%rd6, %r3, 4;
	add.s64 	%rd7, %rd1, %rd6;
	ld.global.u32 	%r34, [%rd7];
	shl.b32 	%r35, %r2, 2;
	mov.u32 	%r36, shmem;
	add.s32 	%r37, %r36, %r35;
	st.shared.u32 	[%r37], %r34;
$L__BB0_2:
	add.s32 	%r38, %r32, -1;
	setp.ge.s32 	%p2, %r2, %r38;
	add.s32 	%r4, %r3, %r1;
	setp.ge.u32 	%p3, %r4, %r31;
	or.pred  	%p4, %p3, %p2;
	@%p4 bra 	$L__BB0_4;
	mul.wide.u32 	%rd8, %r4, 4;
	add.s64 	%rd9, %rd1, %rd8;
	ld.global.u32 	%r39, [%rd9];
	add.s32 	%r40, %r1, %r2;
	shl.b32 	%r41, %r40, 2;
	mov.u32 	%r42, shmem;
	add.s32 	%r43, %r42, %r41;
	st.shared.u32 	[%r43], %r39;
$L__BB0_4:
	bar.sync 	0;
	sub.s32 	%r44, %r31, %r32;
	setp.gt.s32 	%p5, %r3, %r44;
	@%p5 bra 	$L__BB0_18;
	setp.lt.s32 	%p6, %r32, 1;
	mov.b32 	%r120, 0;
	@%p6 bra 	$L__BB0_17;
	and.b32  	%r5, %r32, 7;
	setp.lt.u32 	%p7, %r32, 8;
	mov.b32 	%r115, 0;
	mov.u32 	%r120, %r115;
	@%p7 bra 	$L__BB0_9;
	and.b32  	%r115, %r32, 2147483640;
	neg.s32 	%r109, %r115;
	shl.b32 	%r49, %r2, 2;
	mov.u32 	%r50, shmem;
	add.s32 	%r51, %r49, %r50;
	add.s32 	%r108, %r51, 16;
	mov.u64 	%rd11, conv1d_tiled_kernel;
	add.s64 	%rd24, %rd11, 16;
	mov.b32 	%r120, 0;
$L__BB0_8:
	.pragma "nounroll";
	ld.shared.u32 	%r52, [%r108+-16];
	ld.const.u32 	%r53, [%rd24+-16];
	mad.lo.s32 	%r54, %r53, %r52, %r120;
	ld.shared.u32 	%r55, [%r108+-12];
	ld.const.u32 	%r56, [%rd24+-12];
	mad.lo.s32 	%r57, %r56, %r55, %r54;
	ld.shared.u32 	%r58, [%r108+-8];
	ld.const.u32 	%r59, [%rd24+-8];
	mad.lo.s32 	%r60, %r59, %r58, %r57;
	ld.shared.u32 	%r61, [%r108+-4];
	ld.const.u32 	%r62, [%rd24+-4];
	mad.lo.s32 	%r63, %r62, %r61, %r60;
	ld.shared.u32 	%r64, [%r108];
	ld.const.u32 	%r65, [%rd24];
	mad.lo.s32 	%r66, %r65, %r64, %r63;
	ld.shared.u32 	%r67, [%r108+4];
	ld.const.u32 	%r68, [%rd24+4];
	mad.lo.s32 	%r69, %r68, %r67, %r66;
	ld.shared.u32 	%r70, [%r108+8];
	ld.const.u32 	%r71, [%rd24+8];
	mad.lo.s32 	%r72, %r71, %r70, %r69;
	ld.shared.u32 	%r73, [%r108+12];
	ld.const.u32 	%r74, [%rd24+12];
	mad.lo.s32 	%r120, %r74, %r73, %r72;
	add.s32 	%r109, %r109, 8;
	add.s32 	%r108, %r108, 32;
	add.s64 	%rd24, %rd24, 32;
	setp.ne.s32 	%p8, %r109, 0;
	@%p8 bra 	$L__BB0_8;
$L__BB0_9:
	setp.eq.s32 	%p9, %r5, 0;
	@%p9 bra 	$L__BB0_17;
	and.b32  	%r18, %r32, 3;
	setp.lt.u32 	%p10, %r5, 4;
	@%p10 bra 	$L__BB0_12;
	add.s32 	%r76, %r115, %r2;
	shl.b32 	%r77, %r76, 2;
	mov.u32 	%r78, shmem;
	add.s32 	%r79, %r78, %r77;
	ld.shared.u32 	%r80, [%r79];
	mul.wide.u32 	%rd12, %r115, 4;
	mov.u64 	%rd13, conv1d_tiled_kernel;
	add.s64 	%rd14, %rd13, %rd12;
	ld.const.u32 	%r81, [%rd14];
	mad.lo.s32 	%r82, %r81, %r80, %r120;
	ld.shared.u32 	%r83, [%r79+4];
	ld.const.u32 	%r84, [%rd14+4];
	mad.lo.s32 	%r85, %r84, %r83, %r82;
	ld.shared.u32 	%r86, [%r79+8];
	ld.const.u32 	%r87, [%rd14+8];
	mad.lo.s32 	%r88, %r87, %r86, %r85;
	ld.shared.u32 	%r89, [%r79+12];
	ld.const.u32 	%r90, [%rd14+12];
	mad.lo.s32 	%r120, %r90, %r89, %r88;
	add.s32 	%r115, %r115, 4;
$L__BB0_12:
	setp.eq.s32 	%p11, %r18, 0;
	@%p11 bra 	$L__BB0_17;
	setp.eq.s32 	%p12, %r18, 1;
	@%p12 bra 	$L__BB0_15;
	add.s32 	%r92, %r115, %r2;
	shl.b32 	%r93, %r92, 2;
	mov.u32 	%r94, shmem;
	add.s32 	%r95, %r94, %r93;
	ld.shared.u32 	%r96, [%r95];
	mul.wide.u32 	%rd15, %r115, 4;
	mov.u64 	%rd16, conv1d_tiled_kernel;
	add.s64 	%rd17, %rd16, %rd15;
	ld.const.u32 	%r97, [%rd17];
	mad.lo.s32 	%r98, %r97, %r96, %r120;
	ld.shared.u32 	%r99, [%r95+4];
	ld.const.u32 	%r100, [%rd17+4];
	mad.lo.s32 	%r120, %r100, %r99, %r98;
	add.s32 	%r115, %r115, 2;
$L__BB0_15:
	and.b32  	%r101, %r32, 1;
	setp.eq.b32 	%p13, %r101, 1;
	not.pred 	%p14, %p13;
	@%p14 bra 	$L__BB0_17;
	add.s32 	%r102, %r115, %r2;
	shl.b32 	%r103, %r102, 2;
	mov.u32 	%r104, shmem;
	add.s32 	%r105, %r104, %r103;
	ld.shared.u32 	%r106, [%r105];
	mul.wide.u32 	%rd18, %r115, 4;
	mov.u64 	%rd19, conv1d_tiled_kernel;
	add.s64 	%rd20, %rd19, %rd18;
	ld.const.u32 	%r107, [%rd20];
	mad.lo.s32 	%r120, %r107, %r106, %r120;
$L__BB0_17:
	cvta.to.global.u64 	%rd21, %rd4;
	mul.wide.s32 	%rd22, %r3, 4;
	add.s64 	%rd23, %rd21, %rd22;
	st.global.u32 	[%rd23], %r120;
$L__BB0_18:
	ret;

}


// ===== COMPILED SASS (sm_100) =====

	.target	sm_100

	.elftype	@"ET_EXEC"


//--------------------- .note.nv.tkinfo           --------------------------
	.section	.note.nv.tkinfo,"",@"SHT_NOTE"
	.sectionflags	@"SHF_NOTE_NV_TKINFO"
	.tkinfo
        /*0018*/ 	.word	0x00000002
        /*0030*/ 	.string	""
        /*0030*/ 	.string	"ptxas"
        /*0030*/ 	.string	"Cuda compilation tools, release 13.0, V13.0.88"
        /*0030*/ 	.string	"Build cuda_13.0.r13.0/compiler.36424714_0"
        /*0030*/ 	.string	"-arch sm_100 -m 64 "



//--------------------- .note.nv.cuinfo           --------------------------
	.section	.note.nv.cuinfo,"",@"SHT_NOTE"
	.sectionflags	@"SHF_NOTE_NV_CUINFO"
        /*0018*/ 	.short	0x0002
        /*001a*/ 	.short	0x0064
        /*001c*/ 	.short	0x0082
	.zero		2


//--------------------- .nv.info                  --------------------------
	.section	.nv.info,"",@"SHT_CUDA_INFO"
	.align	4


	//----- nvinfo : EIATTR_REGCOUNT
	.align		4
        /*0000*/ 	.byte	0x04, 0x2f
        /*0002*/ 	.short	(.L_2 - .L_1)
	.align		4
.L_1:
        /*0004*/ 	.word	index@(_Z11conv1dTiledPiS_ii)
        /*0008*/ 	.word	0x00000015


	//----- nvinfo : EIATTR_FRAME_SIZE
	.align		4
.L_2:
        /*000c*/ 	.byte	0x04, 0x11
        /*000e*/ 	.short	(.L_4 - .L_3)
	.align		4
.L_3:
        /*0010*/ 	.word	index@(_Z11conv1dTiledPiS_ii)
        /*0014*/ 	.word	0x00000000


	//----- nvinfo : EIATTR_MIN_STACK_SIZE
	.align		4
.L_4:
        /*0018*/ 	.byte	0x04, 0x12
        /*001a*/ 	.short	(.L_6 - .L_5)
	.align		4
.L_5:
        /*001c*/ 	.word	index@(_Z11conv1dTiledPiS_ii)
        /*0020*/ 	.word	0x00000000
.L_6:


//--------------------- .nv.compat                --------------------------
	.section	.nv.compat,"",@"SHT_CUDA_COMPAT_INFO"
	.align	4
        /*0000*/ 	.byte	0x02, 0x09, 0x00, 0x00, 0x02, 0x02, 0x01, 0x00, 0x02, 0x05, 0x05, 0x00, 0x03, 0x07, 0x01, 0x01
        /*0010*/ 	.byte	0x02, 0x03, 0x00, 0x00, 0x02, 0x06, 0x01, 0x00, 0x04, 0x0b, 0x08, 0x00, 0x09, 0x00, 0x00, 0x00
        /*0020*/ 	.byte	0x00, 0x00, 0x00, 0x00


//--------------------- .nv.info._Z11conv1dTiledPiS_ii --------------------------
	.section	.nv.info._Z11conv1dTiledPiS_ii,"",@"SHT_CUDA_INFO"
	.sectionflags	@""
	.align	4


	//----- nvinfo : EIATTR_CUDA_API_VERSION
	.align		4
        /*0000*/ 	.byte	0x04, 0x37
        /*0002*/ 	.short	(.L_8 - .L_7)
.L_7:
        /*0004*/ 	.word	0x00000082


	//----- nvinfo : EIATTR_KPARAM_INFO
	.align		4
.L_8:
        /*0008*/ 	.byte	0x04, 0x17
        /*000a*/ 	.short	(.L_10 - .L_9)
.L_9:
        /*000c*/ 	.word	0x00000000
        /*0010*/ 	.short	0x0003
        /*0012*/ 	.short	0x0014
        /*0014*/ 	.byte	0x00, 0xf0, 0x11, 0x00


	//----- nvinfo : EIATTR_KPARAM_INFO
	.align		4
.L_10:
        /*0018*/ 	.byte	0x04, 0x17
        /*001a*/ 	.short	(.L_12 - .L_11)
.L_11:
        /*001c*/ 	.word	0x00000000
        /*0020*/ 	.short	0x0002
        /*0022*/ 	.short	0x0010
        /*0024*/ 	.byte	0x00, 0xf0, 0x11, 0x00


	//----- nvinfo : EIATTR_KPARAM_INFO
	.align		4
.L_12:
        /*0028*/ 	.byte	0x04, 0x17
        /*002a*/ 	.short	(.L_14 - .L_13)
.L_13:
        /*002c*/ 	.word	0x00000000
        /*0030*/ 	.short	0x0001
        /*0032*/ 	.short	0x0008
        /*0034*/ 	.byte	0x00, 0xf5, 0x21, 0x00


	//----- nvinfo : EIATTR_KPARAM_INFO
	.align		4
.L_14:
        /*0038*/ 	.byte	0x04, 0x17
        /*003a*/ 	.short	(.L_16 - .L_15)
.L_15:
        /*003c*/ 	.word	0x00000000
        /*0040*/ 	.short	0x0000
        /*0042*/ 	.short	0x0000
        /*0044*/ 	.byte	0x00, 0xf5, 0x21, 0x00


	//----- nvinfo : EIATTR_SPARSE_MMA_MASK
	.align		4
.L_16:
        /*0048*/ 	.byte	0x03, 0x50
        /*004a*/ 	.short	0x0000


	//----- nvinfo : EIATTR_MAXREG_COUNT
	.align		4
        /*004c*/ 	.byte	0x03, 0x1b
        /*004e*/ 	.short	0x00ff


	//----- nvinfo : EIATTR_NUM_BARRIERS
	.align		4
        /*0050*/ 	.byte	0x02, 0x4c
        /*0052*/ 	.byte	0x01
	.zero		1


	//----- nvinfo : EIATTR_MERCURY_ISA_VERSION
	.align		4
        /*0054*/ 	.byte	0x03, 0x5f
        /*0056*/ 	.short	0x0101


	//----- nvinfo : EIATTR_VRC_CTA_INIT_COUNT
	.align		4
        /*0058*/ 	.byte	0x02, 0x4a
	.zero		1
	.zero		1


	//----- nvinfo : EIATTR_EXIT_INSTR_OFFSETS
	.align		4
        /*005c*/ 	.byte	0x04, 0x1c
        /*005e*/ 	.short	(.L_18 - .L_17)


	//   ....[0]....
.L_17:
        /*0060*/ 	.word	0x00000210


	//   ....[1]....
        /*0064*/ 	.word	0x00000810


	//----- nvinfo : EIATTR_CBANK_PARAM_SIZE
	.align		4
.L_18:
        /*0068*/ 	.byte	0x03, 0x19
        /*006a*/ 	.short	0x0018


	//----- nvinfo : EIATTR_PARAM_CBANK
	.align		4
        /*006c*/ 	.byte	0x04, 0x0a
        /*006e*/ 	.short	(.L_20 - .L_19)
	.align		4
.L_19:
        /*0070*/ 	.word	index@(.nv.constant0._Z11conv1dTiledPiS_ii)
        /*0074*/ 	.short	0x0380
        /*0076*/ 	.short	0x0018


	//----- nvinfo : EIATTR_SW_WAR
	.align		4
.L_20:
        /*0078*/ 	.byte	0x04, 0x36
        /*007a*/ 	.short	(.L_22 - .L_21)
.L_21:
        /*007c*/ 	.word	0x00000008
.L_22:


//--------------------- .nv.callgraph             --------------------------
	.section	.nv.callgraph,"",@"SHT_CUDA_CALLGRAPH"
	.align	4
	.sectionentsize	8
	.align		4
        /*0000*/ 	.word	0x00000000
	.align		4
        /*0004*/ 	.word	0xffffffff
	.align		4
        /*0008*/ 	.word	0x00000000
	.align		4
        /*000c*/ 	.word	0xfffffffe
	.align		4
        /*0010*/ 	.word	0x00000000
	.align		4
        /*0014*/ 	.word	0xfffffffd
	.align		4
        /*0018*/ 	.word	0x00000000
	.align		4
        /*001c*/ 	.word	0xfffffffc


//--------------------- .nv.constant3             --------------------------
	.section	.nv.constant3,"a",@progbits
	.align	4
.nv.constant3:
	.type		conv1d_tiled_kernel,@object
	.size		conv1d_tiled_kernel,(.L_0 - conv1d_tiled_kernel)
conv1d_tiled_kernel:
	.zero		16
.L_0:


//--------------------- .text._Z11conv1dTiledPiS_ii --------------------------
	.section	.text._Z11conv1dTiledPiS_ii,"ax",@progbits
	.align	128
        .global         _Z11conv1dTiledPiS_ii
        .type           _Z11conv1dTiledPiS_ii,@function
        .size           _Z11conv1dTiledPiS_ii,(.L_x_6 - _Z11conv1dTiledPiS_ii)
        .other          _Z11conv1dTiledPiS_ii,@"STO_CUDA_ENTRY STV_DEFAULT"
_Z11conv1dTiledPiS_ii:
.text._Z11conv1dTiledPiS_ii:
[----:B------:R-:W-:Y:S01]  /*0000*/  LDC R1, c[0x0][0x37c] ;  /* 0x0000df00ff017b82 */ /* 0x000fe20000000800 */
[----:B------:R-:W0:Y:S07]  /*0010*/  S2R R2, SR_TID.X ;  /* 0x0000000000027919 */ /* 0x000e2e0000002100 */
[----:B------:R-:W1:Y:S01]  /*0020*/  S2UR UR6, SR_CTAID.X ;  /* 0x00000000000679c3 */ /* 0x000e620000002500 */
[----:B------:R-:W2:Y:S01]  /*0030*/  LDCU UR16, c[0x0][0x394] ;  /* 0x00007280ff1077ac */ /* 0x000ea20008000800 */
[----:B------:R-:W3:Y:S06]  /*0040*/  LDCU UR4, c[0x0][0x390] ;  /* 0x00007200ff0477ac */ /* 0x000eec0008000800 */
[----:B------:R-:W1:Y:S01]  /*0050*/  LDC R9, c[0x0][0x360] ;  /* 0x0000d800ff097b82 */ /* 0x000e620000000800 */
[----:B------:R-:W4:Y:S01]  /*0060*/  LDCU.64 UR14, c[0x0][0x358] ;  /* 0x00006b00ff0e77ac */ /* 0x000f220008000a00 */
[----:B--2---:R-:W-:-:S06]  /*0070*/  UIADD3 UR5, UPT, UPT, UR16, -0x1, URZ ;  /* 0xffffffff10057890 */ /* 0x004fcc000fffe0ff */
[----:B0-----:R-:W-:Y:S01]  /*0080*/  ISETP.GE.AND P0, PT, R2, UR5, PT ;  /* 0x0000000502007c0c */ /* 0x001fe2000bf06270 */
[----:B-1----:R-:W-:-:S05]  /*0090*/  IMAD R0, R9, UR6, R2 ;  /* 0x0000000609007c24 */ /* 0x002fca000f8e0202 */
[C---:B------:R-:W-:Y:S02]  /*00a0*/  IADD3 R3, PT, PT, R0.reuse, R9, RZ ;  /* 0x0000000900037210 */ /* 0x040fe40007ffe0ff */
[----:B---3--:R-:W-:Y:S02]  /*00b0*/  ISETP.GE.AND P1, PT, R0, UR4, PT ;  /* 0x0000000400007c0c */ /* 0x008fe4000bf26270 */
[----:B------:R-:W-:-:S11]  /*00c0*/  ISETP.GE.U32.OR P0, PT, R3, UR4, P0 ;  /* 0x0000000403007c0c */ /* 0x000fd60008706470 */
[----:B------:R-:W0:Y:S08]  /*00d0*/  @!P1 LDC.64 R4, c[0x0][0x380] ;  /* 0x0000e000ff049b82 */ /* 0x000e300000000a00 */
[----:B------:R-:W1:Y:S01]  /*00e0*/  @!P0 LDC.64 R6, c[0x0][0x380] ;  /* 0x0000e000ff068b82 */ /* 0x000e620000000a00 */
[----:B0-----:R-:W-:-:S06]  /*00f0*/  @!P1 IMAD.WIDE R4, R0, 0x4, R4 ;  /* 0x0000000400049825 */ /* 0x001fcc00078e0204 */
[----:B----4-:R0:W2:Y:S01]  /*0100*/  @!P1 LDG.E R4, desc[UR14][R4.64] ;  /* 0x0000000e04049981 */ /* 0x0100a2000c1e1900 */
[----:B-1----:R-:W-:-:S06]  /*0110*/  @!P0 IMAD.WIDE.U32 R6, R3, 0x4, R6 ;  /* 0x0000000403068825 */ /* 0x002fcc00078e0006 */
[----:B------:R-:W3:Y:S01]  /*0120*/  @!P0 LDG.E R6, desc[UR14][R6.64] ;  /* 0x0000000e06068981 */ /* 0x000ee2000c1e1900 */
[----:B------:R-:W1:Y:S01]  /*0130*/  @!P1 S2R R8, SR_CgaCtaId ;  /* 0x0000000000089919 */ /* 0x000e620000008800 */
[----:B------:R-:W4:Y:S01]  /*0140*/  @!P0 S2R R11, SR_CgaCtaId ;  /* 0x00000000000b8919 */ /* 0x000f220000008800 */
[----:B------:R-:W-:Y:S02]  /*0150*/  @!P1 MOV R3, 0x400 ;  /* 0x0000040000039802 */ /* 0x000fe40000000f00 */
[----:B------:R-:W-:Y:S01]  /*0160*/  @!P0 MOV R10, 0x400 ;  /* 0x00000400000a8802 */ /* 0x000fe20000000f00 */
[----:B------:R-:W-:Y:S01]  /*0170*/  UIADD3 UR4, UPT, UPT, UR4, -UR16, URZ ;  /* 0x8000001004047290 */ /* 0x000fe2000fffe0ff */
[----:B-1----:R-:W-:Y:S02]  /*0180*/  @!P1 LEA R3, R8, R3, 0x18 ;  /* 0x0000000308039211 */ /* 0x002fe400078ec0ff */
[----:B------:R-:W-:Y:S02]  /*0190*/  @!P0 IADD3 R8, PT, PT, R9, R2, RZ ;  /* 0x0000000209088210 */ /* 0x000fe40007ffe0ff */
[----:B----4-:R-:W-:-:S02]  /*01a0*/  @!P0 LEA R11, R11, R10, 0x18 ;  /* 0x0000000a0b0b8211 */ /* 0x010fc400078ec0ff */
[----:B------:R-:W-:Y:S02]  /*01b0*/  @!P1 LEA R3, R2, R3, 0x2 ;  /* 0x0000000302039211 */ /* 0x000fe400078e10ff */
[----:B0-----:R-:W-:-:S03]  /*01c0*/  @!P0 LEA R5, R8, R11, 0x2 ;  /* 0x0000000b08058211 */ /* 0x001fc600078e10ff */
[----:B--2---:R0:W-:Y:S04]  /*01d0*/  @!P1 STS [R3], R4 ;  /* 0x0000000403009388 */ /* 0x0041e80000000800 */
[----:B---3--:R0:W-:Y:S01]  /*01e0*/  @!P0 STS [R5], R6 ;  /* 0x0000000605008388 */ /* 0x0081e20000000800 */
[----:B------:R-:W-:Y:S01]  /*01f0*/  BAR.SYNC.DEFER_BLOCKING 0x0 ;  /* 0x0000000000007b1d */ /* 0x000fe20000010000 */
[----:B------:R-:W-:-:S13]  /*0200*/  ISETP.GT.AND P1, PT, R0, UR4, PT ;  /* 0x0000000400007c0c */ /* 0x000fda000bf24270 */
[----:B0-----:R-:W-:Y:S05]  /*0210*/  @P1 EXIT ;  /* 0x000000000000194d */ /* 0x001fea0003800000 */
[----:B------:R-:W-:Y:S01]  /*0220*/  UISETP.GE.AND UP0, UPT, UR16, 0x1, UPT ;  /* 0x000000011000788c */ /* 0x000fe2000bf06270 */
[----:B------:R-:W-:-:S08]  /*0230*/  HFMA2 R3, -RZ, RZ, 0, 0 ;  /* 0x00000000ff037431 */ /* 0x000fd000000001ff */
[----:B------:R-:W-:Y:S05]  /*0240*/  BRA.U !UP0, `(.L_x_0) ;  /* 0x0000000508647547 */ /* 0x000fea000b800000 */
[----:B------:R-:W-:Y:S01]  /*0250*/  UISETP.GE.U32.AND UP1, UPT, UR16, 0x8, UPT ;  /* 0x000000081000788c */ /* 0x000fe2000bf26070 */
[----:B------:R-:W-:Y:S01]  /*0260*/  IMAD.MOV.U32 R3, RZ, RZ, RZ ;  /* 0x000000ffff037224 */ /* 0x000fe200078e00ff */
[----:B------:R-:W-:Y:S01]  /*0270*/  ULOP3.LUT UR6, UR16, 0x7, URZ, 0xc0, !UPT ;  /* 0x0000000710067892 */ /* 0x000fe2000f8ec0ff */
[----:B------:R-:W-:-:S03]  /*0280*/  UMOV UR4, URZ ;  /* 0x000000ff00047c82 */ /* 0x000fc60008000000 */
[----:B------:R-:W-:-:S03]  /*0290*/  UISETP.NE.AND UP0, UPT, UR6, URZ, UPT ;  /* 0x000000ff0600728c */ /* 0x000fc6000bf05270 */
[----:B------:R-:W-:Y:S08]  /*02a0*/  BRA.U !UP1, `(.L_x_1) ;  /* 0x0000000109887547 */ /* 0x000ff0000b800000 */
[----:B------:R-:W0:Y:S01]  /*02b0*/  S2UR UR5, SR_CgaCtaId ;  /* 0x00000000000579c3 */ /* 0x000e220000008800 */
[----:B------:R-:W-:Y:S01]  /*02c0*/  UMOV UR4, 0x400 ;  /* 0x0000040000047882 */ /* 0x000fe20000000000 */
[----:B------:R-:W-:Y:S01]  /*02d0*/  MOV R3, RZ ;  /* 0x000000ff00037202 */ /* 0x000fe20000000f00 */
[----:B0-----:R-:W-:Y:S02]  /*02e0*/  ULEA UR5, UR5, UR4, 0x18 ;  /* 0x0000000405057291 */ /* 0x001fe4000f8ec0ff */
[----:B------:R-:W-:-:S04]  /*02f0*/  ULOP3.LUT UR4, UR16, 0x7ffffff8, URZ, 0xc0, !UPT ;  /* 0x7ffffff810047892 */ /* 0x000fc8000f8ec0ff */
[----:B------:R-:W-:Y:S01]  /*0300*/  LEA R4, R2, UR5, 0x2 ;  /* 0x0000000502047c11 */ /* 0x000fe2000f8e10ff */
[----:B------:R-:W-:Y:S01]  /*0310*/  UIADD3 UR7, UPT, UPT, -UR4, URZ, URZ ;  /* 0x000000ff04077290 */ /* 0x000fe2000fffe1ff */
[----:B------:R-:W-:Y:S02]  /*0320*/  UMOV UR5, 0x10 ;  /* 0x0000001000057882 */ /* 0x000fe40000000000 */
[----:B------:R-:W-:-:S09]  /*0330*/  IADD3 R4, PT, PT, R4, 0x10, RZ ;  /* 0x0000001004047810 */ /* 0x000fd20007ffe0ff */
.L_x_2:
[----:B------:R-:W0:Y:S01]  /*0340*/  LDS R6, [R4+-0x10] ;  /* 0xfffff00004067984 */ /* 0x000e220000000800 */
[----:B------:R-:W0:Y:S03]  /*0350*/  LDCU.64 UR8, c[0x3][UR5+-0x10] ;  /* 0x00fffe00050877ac */ /* 0x000e260008000a00 */
[----:B------:R-:W1:Y:S01]  /*0360*/  LDS R5, [R4+-0xc] ;  /* 0xfffff40004057984 */ /* 0x000e620000000800 */
[----:B------:R-:W2:Y:S03]  /*0370*/  LDCU.64 UR10, c[0x3][UR5+-0x8] ;  /* 0x00ffff00050a77ac */ /* 0x000ea60008000a00 */
[----:B------:R-:W2:Y:S01]  /*0380*/  LDS R8, [R4+-0x8] ;  /* 0xfffff80004087984 */ /* 0x000ea20000000800 */
[----:B------:R-:W3:Y:S03]  /*0390*/  LDCU.64 UR12, c[0x3][UR5] ;  /* 0x00c00000050c77ac */ /* 0x000ee60008000a00 */
[----:B------:R-:W4:Y:S01]  /*03a0*/  LDS R10, [R4+-0x4] ;  /* 0xfffffc00040a7984 */ /* 0x000f220000000800 */
[----:B------:R-:W-:-:S03]  /*03b0*/  UIADD3 UR7, UPT, UPT, UR7, 0x8, URZ ;  /* 0x0000000807077890 */ /* 0x000fc6000fffe0ff */
[----:B------:R-:W3:Y:S01]  /*03c0*/  LDS R12, [R4] ;  /* 0x00000000040c7984 */ /* 0x000ee20000000800 */
[----:B------:R-:W-:-:S03]  /*03d0*/  UISETP.NE.AND UP1, UPT, UR7, URZ, UPT ;  /* 0x000000ff0700728c */ /* 0x000fc6000bf25270 */
[----:B------:R-:W5:Y:S04]  /*03e0*/  LDS R14, [R4+0x4] ;  /* 0x00000400040e7984 */ /* 0x000f680000000800 */
[----:B------:R-:W5:Y:S04]  /*03f0*/  LDS R16, [R4+0x8] ;  /* 0x0000080004107984 */ /* 0x000f680000000800 */
[----:B------:R0:W5:Y:S02]  /*0400*/  LDS R18, [R4+0xc] ;  /* 0x00000c0004127984 */ /* 0x0001640000000800 */
[----:B0-----:R-:W-:-:S02]  /*0410*/  VIADD R4, R4, 0x20 ;  /* 0x0000002004047836 */ /* 0x001fc40000000000 */
[----:B------:R-:W-:-:S04]  /*0420*/  IMAD R6, R6, UR8, R3 ;  /* 0x0000000806067c24 */ /* 0x000fc8000f8e0203 */
[----:B-1----:R-:W-:Y:S01]  /*0430*/  IMAD R5, R5, UR9, R6 ;  /* 0x0000000905057c24 */ /* 0x002fe2000f8e0206 */
[----:B------:R-:W0:Y:S03]  /*0440*/  LDCU.64 UR8, c[0x3][UR5+0x8] ;  /* 0x00c00100050877ac */ /* 0x000e260008000a00 */
[----:B--2---:R-:W-:Y:S01]  /*0450*/  IMAD R5, R8, UR10, R5 ;  /* 0x0000000a08057c24 */ /* 0x004fe2000f8e0205 */
[----:B------:R-:W-:-:S03]  /*0460*/  UIADD3 UR5, UPT, UPT, UR5, 0x20, URZ ;  /* 0x0000002005057890 */ /* 0x000fc6000fffe0ff */
[----:B----4-:R-:W-:-:S04]  /*0470*/  IMAD R5, R10, UR11, R5 ;  /* 0x0000000b0a057c24 */ /* 0x010fc8000f8e0205 */
[----:B---3--:R-:W-:-:S04]  /*0480*/  IMAD R5, R12, UR12, R5 ;  /* 0x0000000c0c057c24 */ /* 0x008fc8000f8e0205 */
[----:B-----5:R-:W-:-:S04]  /*0490*/  IMAD R5, R14, UR13, R5 ;  /* 0x0000000d0e057c24 */ /* 0x020fc8000f8e0205 */
[----:B0-----:R-:W-:-:S04]  /*04a0*/  IMAD R5, R16, UR8, R5 ;  /* 0x0000000810057c24 */ /* 0x001fc8000f8e0205 */
[----:B------:R-:W-:Y:S01]  /*04b0*/  IMAD R3, R18, UR9, R5 ;  /* 0x0000000912037c24 */ /* 0x000fe2000f8e0205 */
[----:B------:R-:W-:Y:S06]  /*04c0*/  BRA.U UP1, `(.L_x_2) ;  /* 0xfffffffd019c7547 */ /* 0x000fec000b83ffff */
.L_x_1:
[----:B------:R-:W-:Y:S05]  /*04d0*/  BRA.U !UP0, `(.L_x_0) ;  /* 0x0000000108c07547 */ /* 0x000fea000b800000 */
[----:B------:R-:W-:Y:S02]  /*04e0*/  UISETP.GE.U32.AND UP0, UPT, UR6, 0x4, UPT ;  /* 0x000000040600788c */ /* 0x000fe4000bf06070 */
[----:B------:R-:W-:-:S04]  /*04f0*/  ULOP3.LUT UR8, UR16, 0x3, URZ, 0xc0, !UPT ;  /* 0x0000000310087892 */ /* 0x000fc8000f8ec0ff */
[----:B------:R-:W-:-:S03]  /*0500*/  UISETP.NE.AND UP1, UPT, UR8, URZ, UPT ;  /* 0x000000ff0800728c */ /* 0x000fc6000bf25270 */
[----:B------:R-:W-:Y:S08]  /*0510*/  BRA.U !UP0, `(.L_x_3) ;  /* 0x0000000108447547 */ /* 0x000ff0000b800000 */
[----:B------:R-:W0:Y:S01]  /*0520*/  S2UR UR6, SR_CgaCtaId ;  /* 0x00000000000679c3 */ /* 0x000e220000008800 */
[----:B------:R-:W-:Y:S01]  /*0530*/  UMOV UR5, 0x400 ;  /* 0x0000040000057882 */ /* 0x000fe20000000000 */
[----:B------:R-:W-:Y:S01]  /*0540*/  IADD3 R4, PT, PT, R2, UR4, RZ ;  /* 0x0000000402047c10 */ /* 0x000fe2000fffe0ff */
[----:B0-----:R-:W-:-:S06]  /*0550*/  ULEA UR5, UR6, UR5, 0x18 ;  /* 0x0000000506057291 */ /* 0x001fcc000f8ec0ff */
[----:B------:R-:W-:Y:S01]  /*0560*/  LEA R4, R4, UR5, 0x2 ;  /* 0x0000000504047c11 */ /* 0x000fe2000f8e10ff */
[----:B------:R-:W-:Y:S02]  /*0570*/  USHF.L.U32 UR5, UR4, 0x2, URZ ;  /* 0x0000000204057899 */ /* 0x000fe400080006ff */
[----:B------:R-:W-:Y:S02]  /*0580*/  UIADD3 UR4, UPT, UPT, UR4, 0x4, URZ ;  /* 0x0000000404047890 */ /* 0x000fe4000fffe0ff */
[----:B------:R-:W0:Y:S04]  /*0590*/  LDS R6, [R4] ;  /* 0x0000000004067984 */ /* 0x000e280000000800 */
[----:B------:R-:W1:Y:S04]  /*05a0*/  LDS R5, [R4+0x4] ;  /* 0x0000040004057984 */ /* 0x000e680000000800 */
[----:B------:R-:W2:Y:S01]  /*05b0*/  LDS R8, [R4+0x8] ;  /* 0x0000080004087984 */ /* 0x000ea20000000800 */
[----:B------:R-:W0:Y:S03]  /*05c0*/  LDCU.64 UR10, c[0x3][UR5] ;  /* 0x00c00000050a77ac */ /* 0x000e260008000a00 */
[----:B------:R-:W3:Y:S01]  /*05d0*/  LDS R10, [R4+0xc] ;  /* 0x00000c00040a7984 */ /* 0x000ee20000000800 */
[----:B------:R-:W2:Y:S01]  /*05e0*/  LDCU.64 UR6, c[0x3][UR5+0x8] ;  /* 0x00c00100050677ac */ /* 0x000ea20008000a00 */
[----:B0-----:R-:W-:-:S04]  /*05f0*/  IMAD R6, R6, UR10, R3 ;  /* 0x0000000a06067c24 */ /* 0x001fc8000f8e0203 */
[----:B-1----:R-:W-:-:S04]  /*0600*/  IMAD R5, R5, UR11, R6 ;  /* 0x0000000b05057c24 */ /* 0x002fc8000f8e0206 */
[----:B--2---:R-:W-:-:S04]  /*0610*/  IMAD R5, R8, UR6, R5 ;  /* 0x0000000608057c24 */ /* 0x004fc8000f8e0205 */
[----:B---3--:R-:W-:-:S07]  /*0620*/  IMAD R3, R10, UR7, R5 ;  /* 0x000000070a037c24 */ /* 0x008fce000f8e0205 */
.L_x_3:
[----:B------:R-:W-:Y:S05]  /*0630*/  BRA.U !UP1, `(.L_x_0) ;  /* 0x0000000109687547 */ /* 0x000fea000b800000 */
[----:B------:R-:W-:Y:S02]  /*0640*/  UISETP.NE.AND UP0, UPT, UR8, 0x1, UPT ;  /* 0x000000010800788c */ /* 0x000fe4000bf05270 */
[----:B------:R-:W-:-:S04]  /*0650*/  ULOP3.LUT UR5, UR16, 0x1, URZ, 0xc0, !UPT ;  /* 0x0000000110057892 */ /* 0x000fc8000f8ec0ff */
[----:B------:R-:W-:-:S03]  /*0660*/  UISETP.NE.U32.AND UP1, UPT, UR5, 0x1, UPT ;  /* 0x000000010500788c */ /* 0x000fc6000bf25070 */
        /* <DEDUP_REMOVED lines=10> */
[----:B------:R-:W0:Y:S02]  /*0710*/  LDCU.64 UR6, c[0x3][UR5] ;  /* 0x00c00000050677ac */ /* 0x000e240008000a00 */
[----:B0-----:R-:W-:-:S04]  /*0720*/  IMAD R3, R6, UR6, R3 ;  /* 0x0000000606037c24 */ /* 0x001fc8000f8e0203 */
[----:B-1----:R-:W-:-:S07]  /*0730*/  IMAD R3, R8, UR7, R3 ;  /* 0x0000000708037c24 */ /* 0x002fce000f8e0203 */
.L_x_4:
[----:B------:R-:W-:Y:S05]  /*0740*/  BRA.U UP1, `(.L_x_0) ;  /* 0x0000000101247547 */ /* 0x000fea000b800000 */
[----:B------:R-:W0:Y:S01]  /*0750*/  S2UR UR6, SR_CgaCtaId ;  /* 0x00000000000679c3 */ /* 0x000e220000008800 */
[----:B------:R-:W-:Y:S01]  /*0760*/  UMOV UR5, 0x400 ;  /* 0x0000040000057882 */ /* 0x000fe20000000000 */
[----:B------:R-:W-:Y:S01]  /*0770*/  IADD3 R2, PT, PT, R2, UR4, RZ ;  /* 0x0000000402027c10 */ /* 0x000fe2000fffe0ff */
[----:B------:R-:W-:-:S12]  /*0780*/  USHF.L.U32 UR4, UR4, 0x2, URZ ;  /* 0x0000000204047899 */ /* 0x000fd800080006ff */
[----:B------:R-:W1:Y:S01]  /*0790*/  LDCU UR4, c[0x3][UR4] ;  /* 0x00c00000040477ac */ /* 0x000e620008000800 */
[----:B0-----:R-:W-:-:S06]  /*07a0*/  ULEA UR5, UR6, UR5, 0x18 ;  /* 0x0000000506057291 */ /* 0x001fcc000f8ec0ff */
[----:B------:R-:W-:-:S06]  /*07b0*/  LEA R2, R2, UR5, 0x2 ;  /* 0x0000000502027c11 */ /* 0x000fcc000f8e10ff */
[----:B------:R-:W1:Y:S02]  /*07c0*/  LDS R2, [R2] ;  /* 0x0000000002027984 */ /* 0x000e640000000800 */
[----:B-1----:R-:W-:-:S07]  /*07d0*/  IMAD R3, R2, UR4, R3 ;  /* 0x0000000402037c24 */ /* 0x002fce000f8e0203 */
.L_x_0:
[----:B------:R-:W0:Y:S02]  /*07e0*/  LDC.64 R4, c[0x0][0x388] ;  /* 0x0000e200ff047b82 */ /* 0x000e240000000a00 */
[----:B0-----:R-:W-:-:S05]  /*07f0*/  IMAD.WIDE R4, R0, 0x4, R4 ;  /* 0x0000000400047825 */ /* 0x001fca00078e0204 */
[----:B------:R-:W-:Y:S01]  /*0800*/  STG.E desc[UR14][R4.64], R3 ;  /* 0x0000000304007986 */ /* 0x000fe2000c10190e */
[----:B------:R-:W-:Y:S05]  /*0810*/  EXIT ;  /* 0x000000000000794d */ /* 0x000fea0003800000 */
.L_x_5:
[----:B------:R-:W-:-:S00]  /*0820*/  BRA `(.L_x_5) ;  /* 0xfffffffc00fc7947 */ /* 0x000fc0000383ffff */
[----:B------:R-:W-:-:S00]  /*0830*/  NOP ;  /* 0x0000000000007918 */ /* 0x000fc00000000000 */
        /* <DEDUP_REMOVED lines=12> */
.L_x_6:


//--------------------- .nv.shared._Z11conv1dTiledPiS_ii --------------------------
	.section	.nv.shared._Z11conv1dTiledPiS_ii,"aw",@nobits
	.sectionflags	@""
	.align	16
	.zero		1024


//--------------------- .nv.shared.reserved.0     --------------------------
	.section	.nv.shared.reserved.0,"aw",@nobits
	.weak		__nv_reservedSMEM_offset_0_alias
	.size		__nv_reservedSMEM_offset_0_alias, 0, 64
	.other		__nv_reservedSMEM_offset_0_alias,@"STO_CUDA_RESERVED_SHARED STV_DEFAULT"
__nv_reservedSMEM_offset_0_alias:
	.zero		0
	.zero		64


//--------------------- .nv.constant0._Z11conv1dTiledPiS_ii --------------------------
	.section	.nv.constant0._Z11conv1dTiledPiS_ii,"a",@progbits
	.sectionflags	@""
	.align	4
.nv.constant0._Z11conv1dTiledPiS_ii:
	.zero		920


//--------------------- SYMBOLS --------------------------

	.type		.nv.reservedSmem.offset0,@object
	.size		.nv.reservedSmem.offset0,0x4
	.type		.nv.reservedSmem.cap,@object
	.size		.nv.reservedSmem.cap,0x4
